//
// Generated by NVIDIA NVVM Compiler
//
// Compiler Build ID: CL-36424714
// Cuda compilation tools, release 13.0, V13.0.88
// Based on NVVM 20.0.0
//

.version 9.0
.target sm_100
.address_size 64

	// .globl	_Z17game_of_life_iterPcS_mmi
// _ZZ24faster_game_of_life_iterPcS_mmiE6source has been demoted

.visible .entry _Z17game_of_life_iterPcS_mmi(
	.param .u64 .ptr .align 1 _Z17game_of_life_iterPcS_mmi_param_0,
	.param .u64 .ptr .align 1 _Z17game_of_life_iterPcS_mmi_param_1,
	.param .u64 _Z17game_of_life_iterPcS_mmi_param_2,
	.param .u64 _Z17game_of_life_iterPcS_mmi_param_3,
	.param .u32 _Z17game_of_life_iterPcS_mmi_param_4
)
{
	.reg .pred 	%p<42>;
	.reg .b16 	%rs<52>;
	.reg .b32 	%r<26>;
	.reg .b64 	%rd<35>;

	ld.param.u64 	%rd10, [_Z17game_of_life_iterPcS_mmi_param_0];
	ld.param.u64 	%rd7, [_Z17game_of_life_iterPcS_mmi_param_1];
	ld.param.u64 	%rd8, [_Z17game_of_life_iterPcS_mmi_param_2];
	ld.param.u64 	%rd9, [_Z17game_of_life_iterPcS_mmi_param_3];
	ld.param.u32 	%r5, [_Z17game_of_life_iterPcS_mmi_param_4];
	cvta.to.global.u64 	%rd1, %rd10;
	mov.u32 	%r6, %tid.x;
	mov.u32 	%r7, %tid.y;
	mov.u32 	%r8, %ctaid.x;
	shl.b32 	%r9, %r8, 4;
	add.s32 	%r1, %r9, %r6;
	mov.u32 	%r10, %ctaid.y;
	shl.b32 	%r11, %r10, 4;
	add.s32 	%r12, %r11, %r7;
	setp.gt.s32 	%p5, %r1, -1;
	setp.lt.s32 	%p6, %r1, %r5;
	and.pred  	%p1, %p5, %p6;
	not.pred 	%p7, %p1;
	setp.ge.s32 	%p8, %r12, %r5;
	cvt.u64.u32 	%rd11, %r1;
	cvt.u64.u32 	%rd2, %r12;
	mul.lo.s64 	%rd3, %rd8, %rd11;
	add.s64 	%rd12, %rd3, %rd2;
	add.s64 	%rd4, %rd1, %rd12;
	mov.b16 	%rs43, 0;
	or.pred  	%p9, %p7, %p8;
	@%p9 bra 	$L__BB0_2;
	ld.global.u8 	%rs43, [%rd4];
$L__BB0_2:
	cvt.u32.u64 	%r14, %rd2;
	setp.gt.s32 	%p10, %r1, 0;
	setp.le.s32 	%p11, %r1, %r5;
	and.pred  	%p2, %p10, %p11;
	setp.ne.s32 	%p12, %r14, 0;
	setp.le.s32 	%p13, %r14, %r5;
	and.pred  	%p3, %p12, %p13;
	and.pred  	%p15, %p2, %p3;
	mov.b16 	%rs44, 0;
	not.pred 	%p16, %p15;
	@%p16 bra 	$L__BB0_4;
	add.s32 	%r16, %r1, -1;
	cvt.u64.u32 	%rd13, %r16;
	add.s32 	%r17, %r14, -1;
	cvt.u64.u32 	%rd14, %r17;
	mad.lo.s64 	%rd15, %rd8, %rd13, %rd14;
	add.s64 	%rd16, %rd1, %rd15;
	ld.global.u8 	%rs44, [%rd16];
$L__BB0_4:
	setp.ge.s32 	%p17, %r14, %r5;
	not.pred 	%p18, %p2;
	add.s32 	%r19, %r1, -1;
	cvt.u64.u32 	%rd18, %r19;
	mad.lo.s64 	%rd19, %rd8, %rd18, %rd2;
	add.s64 	%rd5, %rd1, %rd19;
	mov.b16 	%rs45, 0;
	or.pred  	%p19, %p18, %p17;
	@%p19 bra 	$L__BB0_6;
	ld.global.u8 	%rs45, [%rd5];
$L__BB0_6:
	add.s16 	%rs7, %rs45, %rs44;
	add.s32 	%r2, %r14, 1;
	setp.ge.s32 	%p20, %r2, %r5;
	mov.b16 	%rs46, 0;
	or.pred  	%p22, %p18, %p20;
	@%p22 bra 	$L__BB0_8;
	ld.global.u8 	%rs46, [%rd5+1];
$L__BB0_8:
	add.s16 	%rs10, %rs7, %rs46;
	and.pred  	%p23, %p1, %p3;
	mov.b16 	%rs47, 0;
	not.pred 	%p24, %p23;
	@%p24 bra 	$L__BB0_10;
	add.s32 	%r22, %r14, -1;
	cvt.u64.u32 	%rd21, %r22;
	add.s64 	%rd22, %rd3, %rd21;
	add.s64 	%rd23, %rd1, %rd22;
	ld.global.u8 	%rs47, [%rd23];
$L__BB0_10:
	setp.ge.s32 	%p25, %r2, %r5;
	add.s16 	%rs13, %rs10, %rs47;
	mov.b16 	%rs48, 0;
	or.pred  	%p27, %p7, %p25;
	@%p27 bra 	$L__BB0_12;
	ld.global.u8 	%rs48, [%rd4+1];
$L__BB0_12:
	add.s16 	%rs16, %rs13, %rs48;
	setp.gt.s32 	%p28, %r1, -2;
	add.s32 	%r3, %r1, 1;
	setp.lt.s32 	%p29, %r3, %r5;
	and.pred  	%p4, %p28, %p29;
	and.pred  	%p30, %p4, %p3;
	mov.b16 	%rs49, 0;
	not.pred 	%p31, %p30;
	@%p31 bra 	$L__BB0_14;
	cvt.u64.u32 	%rd24, %r3;
	add.s32 	%r24, %r14, -1;
	cvt.u64.u32 	%rd25, %r24;
	mad.lo.s64 	%rd26, %rd8, %rd24, %rd25;
	add.s64 	%rd27, %rd1, %rd26;
	ld.global.u8 	%rs49, [%rd27];
$L__BB0_14:
	setp.ge.s32 	%p32, %r14, %r5;
	add.s16 	%rs19, %rs16, %rs49;
	not.pred 	%p33, %p4;
	cvt.u64.u32 	%rd29, %r3;
	mad.lo.s64 	%rd30, %rd8, %rd29, %rd2;
	add.s64 	%rd6, %rd1, %rd30;
	mov.b16 	%rs50, 0;
	or.pred  	%p34, %p33, %p32;
	@%p34 bra 	$L__BB0_16;
	ld.global.u8 	%rs50, [%rd6];
$L__BB0_16:
	setp.ge.s32 	%p35, %r2, %r5;
	add.s16 	%rs22, %rs19, %rs50;
	mov.b16 	%rs51, 0;
	or.pred  	%p37, %p33, %p35;
	@%p37 bra 	$L__BB0_18;
	ld.global.u8 	%rs51, [%rd6+1];
$L__BB0_18:
	add.s16 	%rs34, %rs22, %rs51;
	and.b16  	%rs35, %rs34, 255;
	and.b16  	%rs36, %rs43, 255;
	setp.ne.s16 	%p38, %rs36, 0;
	add.s16 	%rs37, %rs34, -4;
	and.b16  	%rs38, %rs37, 255;
	setp.lt.u16 	%p39, %rs38, 254;
	setp.eq.s16 	%p40, %rs36, 0;
	setp.eq.s16 	%p41, %rs35, 3;
	selp.b16 	%rs39, 1, %rs43, %p41;
	selp.b16 	%rs40, %rs39, %rs43, %p40;
	selp.b16 	%rs41, 0, %rs40, %p39;
	selp.b16 	%rs42, %rs41, %rs40, %p38;
	cvta.to.global.u64 	%rd31, %rd7;
	cvt.s64.s32 	%rd32, %r1;
	mad.lo.s64 	%rd33, %rd9, %rd32, %rd2;
	add.s64 	%rd34, %rd31, %rd33;
	st.global.u8 	[%rd34], %rs42;
	ret;

}
	// .globl	_Z24faster_game_of_life_iterPcS_mmi
.visible .entry _Z24faster_game_of_life_iterPcS_mmi(
	.param .u64 .ptr .align 1 _Z24faster_game_of_life_iterPcS_mmi_param_0,
	.param .u64 .ptr .align 1 _Z24faster_game_of_life_iterPcS_mmi_param_1,
	.param .u64 _Z24faster_game_of_life_iterPcS_mmi_param_2,
	.param .u64 _Z24faster_game_of_life_iterPcS_mmi_param_3,
	.param .u32 _Z24faster_game_of_life_iterPcS_mmi_param_4
)
{
	.reg .pred 	%p<68>;
	.reg .b16 	%rs<61>;
	.reg .b32 	%r<44>;
	.reg .b64 	%rd<40>;
	// demoted variable
	.shared .align 1 .b8 _ZZ24faster_game_of_life_iterPcS_mmiE6source[324];
	ld.param.u64 	%rd10, [_Z24faster_game_of_life_iterPcS_mmi_param_0];
	ld.param.u64 	%rd7, [_Z24faster_game_of_life_iterPcS_mmi_param_1];
	ld.param.u64 	%rd8, [_Z24faster_game_of_life_iterPcS_mmi_param_2];
	ld.param.u64 	%rd9, [_Z24faster_game_of_life_iterPcS_mmi_param_3];
	ld.param.u32 	%r11, [_Z24faster_game_of_life_iterPcS_mmi_param_4];
	cvta.to.global.u64 	%rd1, %rd10;
	mov.u32 	%r1, %tid.x;
	mov.u32 	%r2, %tid.y;
	mov.u32 	%r12, %ctaid.x;
	shl.b32 	%r13, %r12, 4;
	add.s32 	%r3, %r13, %r1;
	mov.u32 	%r14, %ctaid.y;
	shl.b32 	%r15, %r14, 4;
	add.s32 	%r16, %r15, %r2;
	setp.gt.s32 	%p2, %r3, -1;
	setp.lt.s32 	%p3, %r3, %r11;
	and.pred  	%p1, %p2, %p3;
	not.pred 	%p4, %p1;
	setp.ge.s32 	%p5, %r16, %r11;
	cvt.u64.u32 	%rd11, %r3;
	cvt.u64.u32 	%rd2, %r16;
	mul.lo.s64 	%rd3, %rd8, %rd11;
	add.s64 	%rd12, %rd3, %rd2;
	add.s64 	%rd4, %rd1, %rd12;
	mov.b16 	%rs52, 0;
	or.pred  	%p6, %p4, %p5;
	@%p6 bra 	$L__BB1_2;
	ld.global.u8 	%rs52, [%rd4];
$L__BB1_2:
	mov.u32 	%r18, _ZZ24faster_game_of_life_iterPcS_mmiE6source;
	mad.lo.s32 	%r4, %r1, 18, %r18;
	add.s32 	%r5, %r4, 18;
	add.s32 	%r6, %r5, %r2;
	st.shared.u8 	[%r6+1], %rs52;
	add.s32 	%r19, %r3, -1;
	cvt.u64.u32 	%rd13, %r19;
	mul.lo.s64 	%rd5, %rd8, %rd13;
	add.s64 	%rd14, %rd5, %rd2;
	add.s64 	%rd6, %rd1, %rd14;
	setp.eq.s32 	%p7, %r1, 15;
	@%p7 bra 	$L__BB1_7;
	setp.ne.s32 	%p8, %r1, 0;
	@%p8 bra 	$L__BB1_10;
	cvt.u32.u64 	%r24, %rd2;
	setp.ge.s32 	%p12, %r24, %r11;
	setp.lt.s32 	%p13, %r3, 1;
	setp.gt.s32 	%p14, %r3, %r11;
	or.pred  	%p15, %p13, %p14;
	mov.b16 	%rs53, 0;
	or.pred  	%p16, %p15, %p12;
	@%p16 bra 	$L__BB1_6;
	ld.global.u8 	%rs53, [%rd6];
$L__BB1_6:
	add.s32 	%r26, %r18, %r2;
	st.shared.u8 	[%r26+1], %rs53;
	bra.uni 	$L__BB1_10;
$L__BB1_7:
	cvt.u32.u64 	%r20, %rd2;
	setp.lt.s32 	%p9, %r3, -1;
	add.s32 	%r7, %r3, 1;
	max.s32 	%r21, %r7, %r20;
	setp.ge.s32 	%p10, %r21, %r11;
	mov.b16 	%rs54, 0;
	or.pred  	%p11, %p10, %p9;
	@%p11 bra 	$L__BB1_9;
	cvt.u64.u32 	%rd16, %r7;
	mad.lo.s64 	%rd17, %rd8, %rd16, %rd2;
	add.s64 	%rd18, %rd1, %rd17;
	ld.global.u8 	%rs54, [%rd18];
$L__BB1_9:
	add.s32 	%r23, %r18, %r2;
	st.shared.u8 	[%r23+307], %rs54;
$L__BB1_10:
	setp.eq.s32 	%p17, %r2, 15;
	@%p17 bra 	$L__BB1_15;
	setp.ne.s32 	%p18, %r2, 0;
	@%p18 bra 	$L__BB1_18;
	cvt.u32.u64 	%r29, %rd2;
	setp.ne.s32 	%p22, %r29, 0;
	setp.le.s32 	%p23, %r29, %r11;
	and.pred  	%p24, %p22, %p23;
	and.pred  	%p26, %p1, %p24;
	mov.b16 	%rs55, 0;
	not.pred 	%p27, %p26;
	@%p27 bra 	$L__BB1_14;
	add.s32 	%r31, %r29, -1;
	cvt.u64.u32 	%rd21, %r31;
	add.s64 	%rd22, %rd3, %rd21;
	add.s64 	%rd23, %rd1, %rd22;
	ld.global.u8 	%rs55, [%rd23];
$L__BB1_14:
	st.shared.u8 	[%r5], %rs55;
	bra.uni 	$L__BB1_18;
$L__BB1_15:
	cvt.u32.u64 	%r27, %rd2;
	add.s32 	%r28, %r27, 1;
	setp.ge.s32 	%p19, %r28, %r11;
	mov.b16 	%rs56, 0;
	or.pred  	%p21, %p4, %p19;
	@%p21 bra 	$L__BB1_17;
	ld.global.u8 	%rs56, [%rd4+1];
$L__BB1_17:
	st.shared.u8 	[%r4+35], %rs56;
$L__BB1_18:
	or.b32  	%r32, %r1, %r2;
	setp.ne.s32 	%p28, %r32, 0;
	@%p28 bra 	$L__BB1_22;
	cvt.u32.u64 	%r33, %rd2;
	setp.gt.s32 	%p29, %r3, 0;
	setp.le.s32 	%p30, %r3, %r11;
	and.pred  	%p31, %p29, %p30;
	setp.ne.s32 	%p32, %r33, 0;
	setp.le.s32 	%p33, %r33, %r11;
	and.pred  	%p34, %p32, %p33;
	and.pred  	%p36, %p31, %p34;
	mov.b16 	%rs57, 0;
	not.pred 	%p37, %p36;
	@%p37 bra 	$L__BB1_21;
	add.s32 	%r35, %r33, -1;
	cvt.u64.u32 	%rd24, %r35;
	add.s64 	%rd25, %rd5, %rd24;
	add.s64 	%rd26, %rd1, %rd25;
	ld.global.u8 	%rs57, [%rd26];
$L__BB1_21:
	st.shared.u8 	[%r6+-18], %rs57;
$L__BB1_22:
	setp.ne.s32 	%p38, %r1, 15;
	setp.ne.s32 	%p39, %r2, 0;
	or.pred  	%p40, %p38, %p39;
	@%p40 bra 	$L__BB1_26;
	cvt.u32.u64 	%r36, %rd2;
	setp.gt.s32 	%p41, %r3, -2;
	add.s32 	%r8, %r3, 1;
	setp.lt.s32 	%p42, %r8, %r11;
	and.pred  	%p43, %p41, %p42;
	setp.ne.s32 	%p44, %r36, 0;
	setp.le.s32 	%p45, %r36, %r11;
	and.pred  	%p46, %p44, %p45;
	and.pred  	%p48, %p43, %p46;
	mov.b16 	%rs58, 0;
	not.pred 	%p49, %p48;
	@%p49 bra 	$L__BB1_25;
	cvt.u64.u32 	%rd27, %r8;
	add.s32 	%r38, %r36, -1;
	cvt.u64.u32 	%rd28, %r38;
	mad.lo.s64 	%rd29, %rd8, %rd27, %rd28;
	add.s64 	%rd30, %rd1, %rd29;
	ld.global.u8 	%rs58, [%rd30];
$L__BB1_25:
	st.shared.u8 	[_ZZ24faster_game_of_life_iterPcS_mmiE6source+306], %rs58;
$L__BB1_26:
	setp.ne.s32 	%p50, %r1, 0;
	setp.ne.s32 	%p51, %r2, 15;
	or.pred  	%p52, %p50, %p51;
	@%p52 bra 	$L__BB1_30;
	cvt.u32.u64 	%r42, %rd2;
	setp.lt.s32 	%p59, %r3, 1;
	setp.gt.s32 	%p60, %r3, %r11;
	or.pred  	%p61, %p59, %p60;
	add.s32 	%r43, %r42, 1;
	setp.ge.s32 	%p62, %r43, %r11;
	mov.b16 	%rs59, 0;
	or.pred  	%p63, %p61, %p62;
	@%p63 bra 	$L__BB1_29;
	ld.global.u8 	%rs59, [%rd6+1];
$L__BB1_29:
	st.shared.u8 	[_ZZ24faster_game_of_life_iterPcS_mmiE6source+17], %rs59;
	bra.uni 	$L__BB1_34;
$L__BB1_30:
	setp.ne.s32 	%p53, %r2, 15;
	setp.ne.s32 	%p54, %r1, 15;
	or.pred  	%p55, %p54, %p53;
	@%p55 bra 	$L__BB1_34;
	cvt.u32.u64 	%r39, %rd2;
	setp.lt.s32 	%p56, %r3, -1;
	add.s32 	%r9, %r3, 1;
	add.s32 	%r40, %r39, 1;
	max.s32 	%r41, %r9, %r40;
	setp.ge.s32 	%p57, %r41, %r11;
	mov.b16 	%rs60, 0;
	or.pred  	%p58, %p57, %p56;
	@%p58 bra 	$L__BB1_33;
	cvt.u64.u32 	%rd32, %r9;
	mad.lo.s64 	%rd33, %rd8, %rd32, %rd2;
	add.s64 	%rd34, %rd1, %rd33;
	ld.global.u8 	%rs60, [%rd34+1];
$L__BB1_33:
	st.shared.u8 	[_ZZ24faster_game_of_life_iterPcS_mmiE6source+323], %rs60;
$L__BB1_34:
	bar.sync 	0;
	ld.shared.u8 	%rs28, [%r6+1];
	ld.shared.u8 	%rs29, [%r6+-18];
	ld.shared.u8 	%rs30, [%r6+-17];
	add.s16 	%rs31, %rs30, %rs29;
	ld.shared.u8 	%rs32, [%r6+-16];
	add.s16 	%rs33, %rs31, %rs32;
	ld.shared.u8 	%rs34, [%r6];
	add.s16 	%rs35, %rs33, %rs34;
	ld.shared.u8 	%rs36, [%r6+2];
	add.s16 	%rs37, %rs35, %rs36;
	ld.shared.u8 	%rs38, [%r6+18];
	add.s16 	%rs39, %rs37, %rs38;
	ld.shared.u8 	%rs40, [%r6+19];
	add.s16 	%rs41, %rs39, %rs40;
	ld.shared.u8 	%rs42, [%r6+20];
	add.s16 	%rs43, %rs41, %rs42;
	and.b16  	%rs45, %rs43, 255;
	setp.ne.s16 	%p64, %rs28, 0;
	add.s16 	%rs46, %rs43, -4;
	and.b16  	%rs47, %rs46, 255;
	setp.lt.u16 	%p65, %rs47, 254;
	setp.eq.s16 	%p66, %rs28, 0;
	setp.eq.s16 	%p67, %rs45, 3;
	selp.b16 	%rs48, 1, %rs28, %p67;
	selp.b16 	%rs49, %rs48, %rs28, %p66;
	selp.b16 	%rs50, 0, %rs49, %p65;
	selp.b16 	%rs51, %rs50, %rs49, %p64;
	cvta.to.global.u64 	%rd36, %rd7;
	cvt.s64.s32 	%rd37, %r3;
	mad.lo.s64 	%rd38, %rd9, %rd37, %rd2;
	add.s64 	%rd39, %rd36, %rd38;
	st.global.u8 	[%rd39], %rs51;
	ret;

}


// ===== COMPILED SASS (sm_100) =====

	.target	sm_100

	.elftype	@"ET_EXEC"


//--------------------- .note.nv.tkinfo           --------------------------
	.section	.note.nv.tkinfo,"",@"SHT_NOTE"
	.sectionflags	@"SHF_NOTE_NV_TKINFO"
	.tkinfo
        /*0018*/ 	.word	0x00000002
        /*0030*/ 	.string	""
        /*0030*/ 	.string	"ptxas"
        /*0030*/ 	.string	"Cuda compilation tools, release 13.0, V13.0.88"
        /*0030*/ 	.string	"Build cuda_13.0.r13.0/compiler.36424714_0"
        /*0030*/ 	.string	"-arch sm_100 -m 64 "



//--------------------- .note.nv.cuinfo           --------------------------
	.section	.note.nv.cuinfo,"",@"SHT_NOTE"
	.sectionflags	@"SHF_NOTE_NV_CUINFO"
        /*0018*/ 	.short	0x0002
        /*001a*/ 	.short	0x0064
        /*001c*/ 	.short	0x0082
	.zero		2


//--------------------- .nv.info                  --------------------------
	.section	.nv.info,"",@"SHT_CUDA_INFO"
	.align	4


	//----- nvinfo : EIATTR_REGCOUNT
	.align		4
        /*0000*/ 	.byte	0x04, 0x2f
        /*0002*/ 	.short	(.L_1 - .L_0)
	.align		4
.L_0:
        /*0004*/ 	.word	index@(_Z17game_of_life_iterPcS_mmi)
        /*0008*/ 	.word	0x00000016


	//----- nvinfo : EIATTR_FRAME_SIZE
	.align		4
.L_1:
        /*000c*/ 	.byte	0x04, 0x11
        /*000e*/ 	.short	(.L_3 - .L_2)
	.align		4
.L_2:
        /*0010*/ 	.word	index@(_Z17game_of_life_iterPcS_mmi)
        /*0014*/ 	.word	0x00000000


	//----- nvinfo : EIATTR_REGCOUNT
	.align		4
.L_3:
        /*0018*/ 	.byte	0x04, 0x2f
        /*001a*/ 	.short	(.L_5 - .L_4)
	.align		4
.L_4:
        /*001c*/ 	.word	index@(_Z24faster_game_of_life_iterPcS_mmi)
        /*0020*/ 	.word	0x00000014


	//----- nvinfo : EIATTR_FRAME_SIZE
	.align		4
.L_5:
        /*0024*/ 	.byte	0x04, 0x11
        /*0026*/ 	.short	(.L_7 - .L_6)
	.align		4
.L_6:
        /*0028*/ 	.word	index@(_Z24faster_game_of_life_iterPcS_mmi)
        /*002c*/ 	.word	0x00000000


	//----- nvinfo : EIATTR_MIN_STACK_SIZE
	.align		4
.L_7:
        /*0030*/ 	.byte	0x04, 0x12
        /*0032*/ 	.short	(.L_9 - .L_8)
	.align		4
.L_8:
        /*0034*/ 	.word	index@(_Z24faster_game_of_life_iterPcS_mmi)
        /*0038*/ 	.word	0x00000000


	//----- nvinfo : EIATTR_MIN_STACK_SIZE
	.align		4
.L_9:
        /*003c*/ 	.byte	0x04, 0x12
        /*003e*/ 	.short	(.L_11 - .L_10)
	.align		4
.L_10:
        /*0040*/ 	.word	index@(_Z17game_of_life_iterPcS_mmi)
        /*0044*/ 	.word	0x00000000
.L_11:


//--------------------- .nv.compat                --------------------------
	.section	.nv.compat,"",@"SHT_CUDA_COMPAT_INFO"
	.align	4
        /*0000*/ 	.byte	0x02, 0x09, 0x00, 0x00, 0x02, 0x02, 0x01, 0x00, 0x02, 0x05, 0x05, 0x00, 0x03, 0x07, 0x01, 0x01
        /*0010*/ 	.byte	0x02, 0x03, 0x00, 0x00, 0x02, 0x06, 0x01, 0x00, 0x04, 0x0b, 0x08, 0x00, 0x09, 0x00, 0x00, 0x00
        /*0020*/ 	.byte	0x00, 0x00, 0x00, 0x00


//--------------------- .nv.info._Z24faster_game_of_life_iterPcS_mmi --------------------------
	.section	.nv.info._Z24faster_game_of_life_iterPcS_mmi,"",@"SHT_CUDA_INFO"
	.sectionflags	@""
	.align	4


	//----- nvinfo : EIATTR_CUDA_API_VERSION
	.align		4
        /*0000*/ 	.byte	0x04, 0x37
        /*0002*/ 	.short	(.L_13 - .L_12)
.L_12:
        /*0004*/ 	.word	0x00000082


	//----- nvinfo : EIATTR_KPARAM_INFO
	.align		4
.L_13:
        /*0008*/ 	.byte	0x04, 0x17
        /*000a*/ 	.short	(.L_15 - .L_14)
.L_14:
        /*000c*/ 	.word	0x00000000
        /*0010*/ 	.short	0x0004
        /*0012*/ 	.short	0x0020
        /*0014*/ 	.byte	0x00, 0xf0, 0x11, 0x00


	//----- nvinfo : EIATTR_KPARAM_INFO
	.align		4
.L_15:
        /*0018*/ 	.byte	0x04, 0x17
        /*001a*/ 	.short	(.L_17 - .L_16)
.L_16:
        /*001c*/ 	.word	0x00000000
        /*0020*/ 	.short	0x0003
        /*0022*/ 	.short	0x0018
        /*0024*/ 	.byte	0x00, 0xf0, 0x21, 0x00


	//----- nvinfo : EIATTR_KPARAM_INFO
	.align		4
.L_17:
        /*0028*/ 	.byte	0x04, 0x17
        /*002a*/ 	.short	(.L_19 - .L_18)
.L_18:
        /*002c*/ 	.word	0x00000000
        /*0030*/ 	.short	0x0002
        /*0032*/ 	.short	0x0010
        /*0034*/ 	.byte	0x00, 0xf0, 0x21, 0x00


	//----- nvinfo : EIATTR_KPARAM_INFO
	.align		4
.L_19:
        /*0038*/ 	.byte	0x04, 0x17
        /*003a*/ 	.short	(.L_21 - .L_20)
.L_20:
        /*003c*/ 	.word	0x00000000
        /*0040*/ 	.short	0x0001
        /*0042*/ 	.short	0x0008
        /*0044*/ 	.byte	0x00, 0xf5, 0x21, 0x00


	//----- nvinfo : EIATTR_KPARAM_INFO
	.align		4
.L_21:
        /*0048*/ 	.byte	0x04, 0x17
        /*004a*/ 	.short	(.L_23 - .L_22)
.L_22:
        /*004c*/ 	.word	0x00000000
        /*0050*/ 	.short	0x0000
        /*0052*/ 	.short	0x0000
        /*0054*/ 	.byte	0x00, 0xf5, 0x21, 0x00


	//----- nvinfo : EIATTR_SPARSE_MMA_MASK
	.align		4
.L_23:
        /*0058*/ 	.byte	0x03, 0x50
        /*005a*/ 	.short	0x0000


	//----- nvinfo : EIATTR_MAXREG_COUNT
	.align		4
        /*005c*/ 	.byte	0x03, 0x1b
        /*005e*/ 	.short	0x00ff


	//----- nvinfo : EIATTR_NUM_BARRIERS
	.align		4
        /*0060*/ 	.byte	0x02, 0x4c
        /*0062*/ 	.byte	0x01
	.zero		1


	//----- nvinfo : EIATTR_MERCURY_ISA_VERSION
	.align		4
        /*0064*/ 	.byte	0x03, 0x5f
        /*0066*/ 	.short	0x0101


	//----- nvinfo : EIATTR_VRC_CTA_INIT_COUNT
	.align		4
        /*0068*/ 	.byte	0x02, 0x4a
	.zero		1
	.zero		1


	//----- nvinfo : EIATTR_EXIT_INSTR_OFFSETS
	.align		4
        /*006c*/ 	.byte	0x04, 0x1c
        /*006e*/ 	.short	(.L_25 - .L_24)


	//   ....[0]....
.L_24:
        /*0070*/ 	.word	0x00000c70


	//----- nvinfo : EIATTR_CRS_STACK_SIZE
	.align		4
.L_25:
        /*0074*/ 	.byte	0x04, 0x1e
        /*0076*/ 	.short	(.L_27 - .L_26)
.L_26:
        /*0078*/ 	.word	0x00000000


	//----- nvinfo : EIATTR_CBANK_PARAM_SIZE
	.align		4
.L_27:
        /*007c*/ 	.byte	0x03, 0x19
        /*007e*/ 	.short	0x0024


	//----- nvinfo : EIATTR_PARAM_CBANK
	.align		4
        /*0080*/ 	.byte	0x04, 0x0a
        /*0082*/ 	.short	(.L_29 - .L_28)
	.align		4
.L_28:
        /*0084*/ 	.word	index@(.nv.constant0._Z24faster_game_of_life_iterPcS_mmi)
        /*0088*/ 	.short	0x0380
        /*008a*/ 	.short	0x0024


	//----- nvinfo : EIATTR_SW_WAR
	.align		4
.L_29:
        /*008c*/ 	.byte	0x04, 0x36
        /*008e*/ 	.short	(.L_31 - .L_30)
.L_30:
        /*0090*/ 	.word	0x00000008
.L_31:


//--------------------- .nv.info._Z17game_of_life_iterPcS_mmi --------------------------
	.section	.nv.info._Z17game_of_life_iterPcS_mmi,"",@"SHT_CUDA_INFO"
	.sectionflags	@""
	.align	4


	//----- nvinfo : EIATTR_CUDA_API_VERSION
	.align		4
        /*0000*/ 	.byte	0x04, 0x37
        /*0002*/ 	.short	(.L_33 - .L_32)
.L_32:
        /*0004*/ 	.word	0x00000082


	//----- nvinfo : EIATTR_KPARAM_INFO
	.align		4
.L_33:
        /*0008*/ 	.byte	0x04, 0x17
        /*000a*/ 	.short	(.L_35 - .L_34)
.L_34:
        /*000c*/ 	.word	0x00000000
        /*0010*/ 	.short	0x0004
        /*0012*/ 	.short	0x0020
        /*0014*/ 	.byte	0x00, 0xf0, 0x11, 0x00


	//----- nvinfo : EIATTR_KPARAM_INFO
	.align		4
.L_35:
        /*0018*/ 	.byte	0x04, 0x17
        /*001a*/ 	.short	(.L_37 - .L_36)
.L_36:
        /*001c*/ 	.word	0x00000000
        /*0020*/ 	.short	0x0003
        /*0022*/ 	.short	0x0018
        /*0024*/ 	.byte	0x00, 0xf0, 0x21, 0x00


	//----- nvinfo : EIATTR_KPARAM_INFO
	.align		4
.L_37:
        /*0028*/ 	.byte	0x04, 0x17
        /*002a*/ 	.short	(.L_39 - .L_38)
.L_38:
        /*002c*/ 	.word	0x00000000
        /*0030*/ 	.short	0x0002
        /*0032*/ 	.short	0x0010
        /*0034*/ 	.byte	0x00, 0xf0, 0x21, 0x00


	//----- nvinfo : EIATTR_KPARAM_INFO
	.align		4
.L_39:
        /*0038*/ 	.byte	0x04, 0x17
        /*003a*/ 	.short	(.L_41 - .L_40)
.L_40:
        /*003c*/ 	.word	0x00000000
        /*0040*/ 	.short	0x0001
        /*0042*/ 	.short	0x0008
        /*0044*/ 	.byte	0x00, 0xf5, 0x21, 0x00


	//----- nvinfo : EIATTR_KPARAM_INFO
	.align		4
.L_41:
        /*0048*/ 	.byte	0x04, 0x17
        /*004a*/ 	.short	(.L_43 - .L_42)
.L_42:
        /*004c*/ 	.word	0x00000000
        /*0050*/ 	.short	0x0000
        /*0052*/ 	.short	0x0000
        /*0054*/ 	.byte	0x00, 0xf5, 0x21, 0x00


	//----- nvinfo : EIATTR_SPARSE_MMA_MASK
	.align		4
.L_43:
        /*0058*/ 	.byte	0x03, 0x50
        /*005a*/ 	.short	0x0000


	//----- nvinfo : EIATTR_MAXREG_COUNT
	.align		4
        /*005c*/ 	.byte	0x03, 0x1b
        /*005e*/ 	.short	0x00ff


	//----- nvinfo : EIATTR_MERCURY_ISA_VERSION
	.align		4
        /*0060*/ 	.byte	0x03, 0x5f
        /*0062*/ 	.short	0x0101


	//----- nvinfo : EIATTR_VRC_CTA_INIT_COUNT
	.align		4
        /*0064*/ 	.byte	0x02, 0x4a
	.zero		1
	.zero		1


	//----- nvinfo : EIATTR_EXIT_INSTR_OFFSETS
	.align		4
        /*0068*/ 	.byte	0x04, 0x1c
        /*006a*/ 	.short	(.L_45 - .L_44)


	//   ....[0]....
.L_44:
        /*006c*/ 	.word	0x00000640


	//----- nvinfo : EIATTR_CBANK_PARAM_SIZE
	.align		4
.L_45:
        /*0070*/ 	.byte	0x03, 0x19
        /*0072*/ 	.short	0x0024


	//----- nvinfo : EIATTR_PARAM_CBANK
	.align		4
        /*0074*/ 	.byte	0x04, 0x0a
        /*0076*/ 	.short	(.L_47 - .L_46)
	.align		4
.L_46:
        /*0078*/ 	.word	index@(.nv.constant0._Z17game_of_life_iterPcS_mmi)
        /*007c*/ 	.short	0x0380
        /*007e*/ 	.short	0x0024


	//----- nvinfo : EIATTR_SW_WAR
	.align		4
.L_47:
        /*0080*/ 	.byte	0x04, 0x36
        /*0082*/ 	.short	(.L_49 - .L_48)
.L_48:
        /*0084*/ 	.word	0x00000008
.L_49:


//--------------------- .nv.callgraph             --------------------------
	.section	.nv.callgraph,"",@"SHT_CUDA_CALLGRAPH"
	.align	4
	.sectionentsize	8
	.align		4
        /*0000*/ 	.word	0x00000000
	.align		4
        /*0004*/ 	.word	0xffffffff
	.align		4
        /*0008*/ 	.word	0x00000000
	.align		4
        /*000c*/ 	.word	0xfffffffe
	.align		4
        /*0010*/ 	.word	0x00000000
	.align		4
        /*0014*/ 	.word	0xfffffffd
	.align		4
        /*0018*/ 	.word	0x00000000
	.align		4
        /*001c*/ 	.word	0xfffffffc


//--------------------- .text._Z24faster_game_of_life_iterPcS_mmi --------------------------
	.section	.text._Z24faster_game_of_life_iterPcS_mmi,"ax",@progbits
	.align	128
        .global         _Z24faster_game_of_life_iterPcS_mmi
        .type           _Z24faster_game_of_life_iterPcS_mmi,@function
        .size           _Z24faster_game_of_life_iterPcS_mmi,(.L_x_31 - _Z24faster_game_of_life_iterPcS_mmi)
        .other          _Z24faster_game_of_life_iterPcS_mmi,@"STO_CUDA_ENTRY STV_DEFAULT"
_Z24faster_game_of_life_iterPcS_mmi:
.text._Z24faster_game_of_life_iterPcS_mmi:
[----:B------:R-:W-:Y:S01]  /*0000*/  LDC R1, c[0x0][0x37c] ;  /* 0x0000df00ff017b82 */ /* 0x000fe20000000800 */
[----:B------:R-:W0:Y:S01]  /*0010*/  S2R R0, SR_TID.X ;  /* 0x0000000000007919 */ /* 0x000e220000002100 */
[----:B------:R-:W1:Y:S01]  /*0020*/  LDCU UR8, c[0x0][0x3a0] ;  /* 0x00007400ff0877ac */ /* 0x000e620008000800 */
[----:B------:R-:W-:Y:S01]  /*0030*/  IMAD.MOV.U32 R3, RZ, RZ, RZ ;  /* 0x000000ffff037224 */ /* 0x000fe200078e00ff */
[----:B------:R-:W-:Y:S01]  /*0040*/  PRMT R15, RZ, 0x7610, R15 ;  /* 0x00007610ff0f7816 */ /* 0x000fe2000000000f */
[----:B------:R-:W0:Y:S01]  /*0050*/  S2R R9, SR_CTAID.X ;  /* 0x0000000000097919 */ /* 0x000e220000002500 */
[----:B------:R-:W2:Y:S01]  /*0060*/  LDCU.64 UR10, c[0x0][0x390] ;  /* 0x00007200ff0a77ac */ /* 0x000ea20008000a00 */
[----:B------:R-:W3:Y:S01]  /*0070*/  S2R R7, SR_TID.Y ;  /* 0x0000000000077919 */ /* 0x000ee20000002200 */
[----:B------:R-:W4:Y:S01]  /*0080*/  LDCU.64 UR12, c[0x0][0x380] ;  /* 0x00007000ff0c77ac */ /* 0x000f220008000a00 */
[----:B------:R-:W3:Y:S01]  /*0090*/  S2R R2, SR_CTAID.Y ;  /* 0x0000000000027919 */ /* 0x000ee20000002600 */
[----:B------:R-:W5:Y:S01]  /*00a0*/  LDCU.64 UR6, c[0x0][0x358] ;  /* 0x00006b00ff0677ac */ /* 0x000f620008000a00 */
[----:B0-----:R-:W-:-:S04]  /*00b0*/  IMAD R9, R9, 0x10, R0 ;  /* 0x0000001009097824 */ /* 0x001fc800078e0200 */
[C---:B--2---:R-:W-:Y:S01]  /*00c0*/  IMAD R12, R9.reuse, UR11, RZ ;  /* 0x0000000b090c7c24 */ /* 0x044fe2000f8e02ff */
[----:B-1----:R-:W-:Y:S01]  /*00d0*/  ISETP.GE.AND P0, PT, R9, UR8, PT ;  /* 0x0000000809007c0c */ /* 0x002fe2000bf06270 */
[----:B---3--:R-:W-:-:S03]  /*00e0*/  IMAD R2, R2, 0x10, R7 ;  /* 0x0000001002027824 */ /* 0x008fc600078e0207 */
[C---:B------:R-:W-:Y:S01]  /*00f0*/  ISETP.GT.AND P0, PT, R9.reuse, -0x1, !P0 ;  /* 0xffffffff0900780c */ /* 0x040fe20004704270 */
[----:B------:R-:W-:-:S03]  /*0100*/  IMAD.WIDE.U32 R4, R9, UR10, R2 ;  /* 0x0000000a09047c25 */ /* 0x000fc6000f8e0002 */
[----:B------:R-:W-:Y:S02]  /*0110*/  ISETP.GE.OR P1, PT, R2, UR8, !P0 ;  /* 0x0000000802007c0c */ /* 0x000fe4000c726670 */
[----:B----4-:R-:W-:-:S04]  /*0120*/  IADD3 R10, P2, PT, R4, UR12, RZ ;  /* 0x0000000c040a7c10 */ /* 0x010fc8000ff5e0ff */
[----:B------:R-:W-:-:S07]  /*0130*/  IADD3.X R11, PT, PT, R5, UR13, R12, P2, !PT ;  /* 0x0000000d050b7c10 */ /* 0x000fce00097fe40c */
[----:B-----5:R-:W2:Y:S01]  /*0140*/  @!P1 LDG.E.U8 R15, desc[UR6][R10.64] ;  /* 0x000000060a0f9981 */ /* 0x020ea2000c1e1100 */
[----:B------:R-:W0:Y:S01]  /*0150*/  S2UR UR5, SR_CgaCtaId ;  /* 0x00000000000579c3 */ /* 0x000e220000008800 */
[----:B------:R-:W-:Y:S01]  /*0160*/  UMOV UR4, 0x400 ;  /* 0x0000040000047882 */ /* 0x000fe20000000000 */
[----:B------:R-:W-:Y:S01]  /*0170*/  ISETP.NE.AND P1, PT, R0, 0xf, PT ;  /* 0x0000000f0000780c */ /* 0x000fe20003f25270 */
[----:B------:R-:W-:Y:S01]  /*0180*/  VIADD R13, R9, 0xffffffff ;  /* 0xffffffff090d7836 */ /* 0x000fe20000000000 */
[----:B------:R-:W-:Y:S03]  /*0190*/  BSSY.RECONVERGENT B0, `(.L_x_0) ;  /* 0x0000025000007945 */ /* 0x000fe60003800200 */
[----:B------:R-:W-:Y:S01]  /*01a0*/  IMAD R8, R13, UR11, RZ ;  /* 0x0000000b0d087c24 */ /* 0x000fe2000f8e02ff */
[----:B0-----:R-:W-:-:S06]  /*01b0*/  ULEA UR4, UR5, UR4, 0x18 ;  /* 0x0000000405047291 */ /* 0x001fcc000f8ec0ff */
[----:B------:R-:W-:-:S04]  /*01c0*/  IMAD.U32 R5, RZ, RZ, UR4 ;  /* 0x00000004ff057e24 */ /* 0x000fc8000f8e00ff */
[----:B------:R-:W-:Y:S02]  /*01d0*/  IMAD R14, R0, 0x12, R5 ;  /* 0x00000012000e7824 */ /* 0x000fe400078e0205 */
[----:B------:R-:W-:-:S04]  /*01e0*/  IMAD.WIDE.U32 R4, R13, UR10, R2 ;  /* 0x0000000a0d047c25 */ /* 0x000fc8000f8e0002 */
[----:B------:R-:W-:Y:S01]  /*01f0*/  IMAD.IADD R6, R14, 0x1, R7 ;  /* 0x000000010e067824 */ /* 0x000fe200078e0207 */
[----:B------:R-:W-:-:S04]  /*0200*/  IADD3 R4, P2, PT, R4, UR12, RZ ;  /* 0x0000000c04047c10 */ /* 0x000fc8000ff5e0ff */
[----:B------:R-:W-:Y:S01]  /*0210*/  IADD3.X R5, PT, PT, R5, UR13, R8, P2, !PT ;  /* 0x0000000d05057c10 */ /* 0x000fe200097fe408 */
[----:B--2---:R0:W-:Y:S01]  /*0220*/  STS.U8 [R6+0x13], R15 ;  /* 0x0000130f06007388 */ /* 0x0041e20000000000 */
[----:B------:R-:W-:Y:S07]  /*0230*/  @!P1 BRA `(.L_x_1) ;  /* 0x0000000000309947 */ /* 0x000fee0003800000 */
[----:B------:R-:W-:-:S13]  /*0240*/  ISETP.NE.AND P1, PT, R0, RZ, PT ;  /* 0x000000ff0000720c */ /* 0x000fda0003f25270 */
[----:B------:R-:W-:Y:S05]  /*0250*/  @P1 BRA `(.L_x_2) ;  /* 0x0000000000601947 */ /* 0x000fea0003800000 */
[C---:B------:R-:W-:Y:S01]  /*0260*/  ISETP.GT.AND P1, PT, R9.reuse, UR8, PT ;  /* 0x0000000809007c0c */ /* 0x040fe2000bf24270 */
[----:B------:R-:W-:Y:S01]  /*0270*/  BSSY.RECONVERGENT B1, `(.L_x_3) ;  /* 0x0000006000017945 */ /* 0x000fe20003800200 */
[----:B------:R-:W-:Y:S02]  /*0280*/  PRMT R16, RZ, 0x7610, R16 ;  /* 0x00007610ff107816 */ /* 0x000fe40000000010 */
[----:B------:R-:W-:-:S04]  /*0290*/  ISETP.LT.OR P1, PT, R9, 0x1, P1 ;  /* 0x000000010900780c */ /* 0x000fc80000f21670 */
[----:B------:R-:W-:-:S13]  /*02a0*/  ISETP.GE.OR P1, PT, R2, UR8, P1 ;  /* 0x0000000802007c0c */ /* 0x000fda0008f26670 */
[----:B------:R-:W-:Y:S05]  /*02b0*/  @P1 BRA `(.L_x_4) ;  /* 0x0000000000041947 */ /* 0x000fea0003800000 */
[----:B------:R1:W5:Y:S02]  /*02c0*/  LDG.E.U8 R16, desc[UR6][R4.64] ;  /* 0x0000000604107981 */ /* 0x000364000c1e1100 */
.L_x_4:
[----:B------:R-:W-:Y:S05]  /*02d0*/  BSYNC.RECONVERGENT B1 ;  /* 0x0000000000017941 */ /* 0x000fea0003800200 */
.L_x_3:
[----:B-----5:R2:W-:Y:S01]  /*02e0*/  STS.U8 [R7+UR4+0x1], R16 ;  /* 0x0000011007007988 */ /* 0x0205e20008000004 */
[----:B------:R-:W-:Y:S05]  /*02f0*/  BRA `(.L_x_2) ;  /* 0x0000000000387947 */ /* 0x000fea0003800000 */
.L_x_1:
[C---:B0-----:R-:W-:Y:S01]  /*0300*/  VIADD R15, R9.reuse, 0x1 ;  /* 0x00000001090f7836 */ /* 0x041fe20000000000 */
[----:B------:R-:W-:Y:S01]  /*0310*/  ISETP.GE.AND P1, PT, R9, -0x1, PT ;  /* 0xffffffff0900780c */ /* 0x000fe20003f26270 */
[----:B------:R-:W-:Y:S03]  /*0320*/  BSSY.RECONVERGENT B1, `(.L_x_5) ;  /* 0x000000a000017945 */ /* 0x000fe60003800200 */
[----:B------:R-:W-:-:S04]  /*0330*/  VIMNMX R16, PT, PT, R2, R15, !PT ;  /* 0x0000000f02107248 */ /* 0x000fc80007fe0100 */
[----:B------:R-:W-:Y:S02]  /*0340*/  ISETP.GE.OR P1, PT, R16, UR8, !P1 ;  /* 0x0000000810007c0c */ /* 0x000fe4000cf26670 */
[----:B------:R-:W-:-:S11]  /*0350*/  PRMT R16, RZ, 0x7610, R16 ;  /* 0x00007610ff107816 */ /* 0x000fd60000000010 */
[----:B------:R-:W-:Y:S05]  /*0360*/  @P1 BRA `(.L_x_6) ;  /* 0x0000000000141947 */ /* 0x000fea0003800000 */
[----:B------:R-:W-:-:S04]  /*0370*/  IMAD.WIDE.U32 R16, R15, UR10, R2 ;  /* 0x0000000a0f107c25 */ /* 0x000fc8000f8e0002 */
[----:B------:R-:W-:Y:S01]  /*0380*/  IMAD R15, R15, UR11, R17 ;  /* 0x0000000b0f0f7c24 */ /* 0x000fe2000f8e0211 */
[----:B------:R-:W-:-:S04]  /*0390*/  IADD3 R16, P1, PT, R16, UR12, RZ ;  /* 0x0000000c10107c10 */ /* 0x000fc8000ff3e0ff */
[----:B------:R-:W-:-:S05]  /*03a0*/  IADD3.X R17, PT, PT, R15, UR13, RZ, P1, !PT ;  /* 0x0000000d0f117c10 */ /* 0x000fca0008ffe4ff */
[----:B------:R0:W5:Y:S04]  /*03b0*/  LDG.E.U8 R16, desc[UR6][R16.64] ;  /* 0x0000000610107981 */ /* 0x000168000c1e1100 */
.L_x_6:
[----:B------:R-:W-:Y:S05]  /*03c0*/  BSYNC.RECONVERGENT B1 ;  /* 0x0000000000017941 */ /* 0x000fea0003800200 */
.L_x_5:
[----:B-----5:R3:W-:Y:S02]  /*03d0*/  STS.U8 [R7+UR4+0x133], R16 ;  /* 0x0001331007007988 */ /* 0x0207e40008000004 */
.L_x_2:
[----:B------:R-:W-:Y:S05]  /*03e0*/  BSYNC.RECONVERGENT B0 ;  /* 0x0000000000007941 */ /* 0x000fea0003800200 */
.L_x_0:
[----:B------:R-:W-:Y:S01]  /*03f0*/  ISETP.NE.AND P1, PT, R7, 0xf, PT ;  /* 0x0000000f0700780c */ /* 0x000fe20003f25270 */
[----:B------:R-:W-:-:S12]  /*0400*/  BSSY.RECONVERGENT B0, `(.L_x_7) ;  /* 0x000001b000007945 */ /* 0x000fd80003800200 */
[----:B------:R-:W-:Y:S05]  /*0410*/  @!P1 BRA `(.L_x_8) ;  /* 0x0000000000449947 */ /* 0x000fea0003800000 */
[----:B------:R-:W-:-:S13]  /*0420*/  ISETP.NE.AND P1, PT, R7, RZ, PT ;  /* 0x000000ff0700720c */ /* 0x000fda0003f25270 */
[----:B------:R-:W-:Y:S05]  /*0430*/  @P1 BRA `(.L_x_9) ;  /* 0x00000000005c1947 */ /* 0x000fea0003800000 */
[C---:B------:R-:W-:Y:S01]  /*0440*/  ISETP.GT.AND P1, PT, R2.reuse, UR8, PT ;  /* 0x0000000802007c0c */ /* 0x040fe2000bf24270 */
[----:B------:R-:W-:Y:S01]  /*0450*/  BSSY.RECONVERGENT B1, `(.L_x_10) ;  /* 0x000000b000017945 */ /* 0x000fe20003800200 */
[----:B------:R-:W-:Y:S02]  /*0460*/  PRMT R11, RZ, 0x7610, R11 ;  /* 0x00007610ff0b7816 */ /* 0x000fe4000000000b */
[----:B------:R-:W-:-:S04]  /*0470*/  ISETP.NE.AND P1, PT, R2, RZ, !P1 ;  /* 0x000000ff0200720c */ /* 0x000fc80004f25270 */
[----:B------:R-:W-:-:S13]  /*0480*/  PLOP3.LUT P1, PT, P0, P1, PT, 0x80, 0x8 ;  /* 0x000000000008781c */ /* 0x000fda0000723070 */
[----:B------:R-:W-:Y:S05]  /*0490*/  @!P1 BRA `(.L_x_11) ;  /* 0x0000000000189947 */ /* 0x000fea0003800000 */
[----:B------:R-:W-:Y:S02]  /*04a0*/  VIADD R10, R2, 0xffffffff ;  /* 0xffffffff020a7836 */ /* 0x000fe40000000000 */
[----:B------:R-:W-:Y:S02]  /*04b0*/  IMAD.MOV.U32 R11, RZ, RZ, RZ ;  /* 0x000000ffff0b7224 */ /* 0x000fe400078e00ff */
[----:B------:R-:W-:-:S03]  /*04c0*/  IMAD.WIDE.U32 R10, R9, UR10, R10 ;  /* 0x0000000a090a7c25 */ /* 0x000fc6000f8e000a */
[----:B------:R-:W-:-:S04]  /*04d0*/  IADD3 R10, P0, PT, R10, UR12, RZ ;  /* 0x0000000c0a0a7c10 */ /* 0x000fc8000ff1e0ff */
[----:B------:R-:W-:-:S06]  /*04e0*/  IADD3.X R11, PT, PT, R12, UR13, R11, P0, !PT ;  /* 0x0000000d0c0b7c10 */ /* 0x000fcc00087fe40b */
[----:B------:R4:W5:Y:S03]  /*04f0*/  LDG.E.U8 R11, desc[UR6][R10.64] ;  /* 0x000000060a0b7981 */ /* 0x000966000c1e1100 */
.L_x_11:
[----:B------:R-:W-:Y:S05]  /*0500*/  BSYNC.RECONVERGENT B1 ;  /* 0x0000000000017941 */ /* 0x000fea0003800200 */
.L_x_10:
[----:B-----5:R0:W-:Y:S01]  /*0510*/  STS.U8 [R14+0x12], R11 ;  /* 0x0000120b0e007388 */ /* 0x0201e20000000000 */
[----:B------:R-:W-:Y:S05]  /*0520*/  BRA `(.L_x_9) ;  /* 0x0000000000207947 */ /* 0x000fea0003800000 */
.L_x_8:
[----:B------:R-:W-:Y:S01]  /*0530*/  VIADD R12, R2, 0x1 ;  /* 0x00000001020c7836 */ /* 0x000fe20000000000 */
[----:B------:R-:W-:Y:S01]  /*0540*/  BSSY.RECONVERGENT B1, `(.L_x_12) ;  /* 0x0000005000017945 */ /* 0x000fe20003800200 */
[----:B0-----:R-:W-:-:S03]  /*0550*/  PRMT R15, RZ, 0x7610, R15 ;  /* 0x00007610ff0f7816 */ /* 0x001fc6000000000f */
[----:B------:R-:W-:-:S13]  /*0560*/  ISETP.GE.OR P0, PT, R12, UR8, !P0 ;  /* 0x000000080c007c0c */ /* 0x000fda000c706670 */
[----:B------:R-:W-:Y:S05]  /*0570*/  @P0 BRA `(.L_x_13) ;  /* 0x0000000000040947 */ /* 0x000fea0003800000 */
[----:B------:R0:W5:Y:S02]  /*0580*/  LDG.E.U8 R15, desc[UR6][R10.64+0x1] ;  /* 0x000001060a0f7981 */ /* 0x000164000c1e1100 */
.L_x_13:
[----:B------:R-:W-:Y:S05]  /*0590*/  BSYNC.RECONVERGENT B1 ;  /* 0x0000000000017941 */ /* 0x000fea0003800200 */
.L_x_12:
[----:B-----5:R4:W-:Y:S02]  /*05a0*/  STS.U8 [R14+0x23], R15 ;  /* 0x0000230f0e007388 */ /* 0x0209e40000000000 */
.L_x_9:
[----:B------:R-:W-:Y:S05]  /*05b0*/  BSYNC.RECONVERGENT B0 ;  /* 0x0000000000007941 */ /* 0x000fea0003800200 */
.L_x_7:
[----:B------:R-:W-:Y:S01]  /*05c0*/  LOP3.LUT P0, RZ, R0, R7, RZ, 0xfc, !PT ;  /* 0x0000000700ff7212 */ /* 0x000fe2000780fcff */
[----:B------:R-:W-:-:S12]  /*05d0*/  BSSY.RECONVERGENT B0, `(.L_x_14) ;  /* 0x0000012000007945 */ /* 0x000fd80003800200 */
[----:B------:R-:W-:Y:S05]  /*05e0*/  @P0 BRA `(.L_x_15) ;  /* 0x0000000000400947 */ /* 0x000fea0003800000 */
[C---:B------:R-:W-:Y:S01]  /*05f0*/  ISETP.GT.AND P0, PT, R9.reuse, UR8, PT ;  /* 0x0000000809007c0c */ /* 0x040fe2000bf04270 */
[----:B------:R-:W-:Y:S01]  /*0600*/  BSSY.RECONVERGENT B1, `(.L_x_16) ;  /* 0x000000d000017945 */ /* 0x000fe20003800200 */
[C---:B------:R-:W-:Y:S02]  /*0610*/  ISETP.GT.AND P1, PT, R2.reuse, UR8, PT ;  /* 0x0000000802007c0c */ /* 0x040fe4000bf24270 */
[----:B------:R-:W-:Y:S02]  /*0620*/  ISETP.GT.AND P0, PT, R9, RZ, !P0 ;  /* 0x000000ff0900720c */ /* 0x000fe40004704270 */
[----:B------:R-:W-:Y:S02]  /*0630*/  ISETP.NE.AND P1, PT, R2, RZ, !P1 ;  /* 0x000000ff0200720c */ /* 0x000fe40004f25270 */
[----:B0-----:R-:W-:Y:S02]  /*0640*/  PRMT R11, RZ, 0x7610, R11 ;  /* 0x00007610ff0b7816 */ /* 0x001fe4000000000b */
[----:B------:R-:W-:-:S13]  /*0650*/  PLOP3.LUT P0, PT, P0, P1, PT, 0x80, 0x8 ;  /* 0x000000000008781c */ /* 0x000fda0000703070 */
[----:B------:R-:W-:Y:S05]  /*0660*/  @!P0 BRA `(.L_x_17) ;  /* 0x0000000000188947 */ /* 0x000fea0003800000 */
[----:B----4-:R-:W-:Y:S02]  /*0670*/  VIADD R10, R2, 0xffffffff ;  /* 0xffffffff020a7836 */ /* 0x010fe40000000000 */
[----:B------:R-:W-:Y:S02]  /*0680*/  IMAD.MOV.U32 R11, RZ, RZ, RZ ;  /* 0x000000ffff0b7224 */ /* 0x000fe400078e00ff */
[----:B------:R-:W-:-:S03]  /*0690*/  IMAD.WIDE.U32 R10, R13, UR10, R10 ;  /* 0x0000000a0d0a7c25 */ /* 0x000fc6000f8e000a */
[----:B------:R-:W-:-:S04]  /*06a0*/  IADD3 R10, P0, PT, R10, UR12, RZ ;  /* 0x0000000c0a0a7c10 */ /* 0x000fc8000ff1e0ff */
[----:B------:R-:W-:-:S06]  /*06b0*/  IADD3.X R11, PT, PT, R8, UR13, R11, P0, !PT ;  /* 0x0000000d080b7c10 */ /* 0x000fcc00087fe40b */
[----:B------:R0:W5:Y:S03]  /*06c0*/  LDG.E.U8 R11, desc[UR6][R10.64] ;  /* 0x000000060a0b7981 */ /* 0x000166000c1e1100 */
.L_x_17:
[----:B------:R-:W-:Y:S05]  /*06d0*/  BSYNC.RECONVERGENT B1 ;  /* 0x0000000000017941 */ /* 0x000fea0003800200 */
.L_x_16:
[----:B-----5:R0:W-:Y:S02]  /*06e0*/  STS.U8 [R6], R11 ;  /* 0x0000000b06007388 */ /* 0x0201e40000000000 */
.L_x_15:
[----:B------:R-:W-:Y:S05]  /*06f0*/  BSYNC.RECONVERGENT B0 ;  /* 0x0000000000007941 */ /* 0x000fea0003800200 */
.L_x_14:
[----:B------:R-:W-:Y:S01]  /*0700*/  ISETP.NE.AND P0, PT, R7, RZ, PT ;  /* 0x000000ff0700720c */ /* 0x000fe20003f05270 */
[----:B------:R-:W-:Y:S03]  /*0710*/  BSSY.RECONVERGENT B0, `(.L_x_18) ;  /* 0x0000015000007945 */ /* 0x000fe60003800200 */
[----:B------:R-:W-:-:S13]  /*0720*/  ISETP.NE.OR P0, PT, R0, 0xf, P0 ;  /* 0x0000000f0000780c */ /* 0x000fda0000705670 */
[----:B------:R-:W-:Y:S05]  /*0730*/  @P0 BRA `(.L_x_19) ;  /* 0x0000000000480947 */ /* 0x000fea0003800000 */
[----:B------:R-:W-:Y:S01]  /*0740*/  VIADD R13, R9, 0x1 ;  /* 0x00000001090d7836 */ /* 0x000fe20000000000 */
[C---:B------:R-:W-:Y:S01]  /*0750*/  ISETP.GT.AND P1, PT, R2.reuse, UR8, PT ;  /* 0x0000000802007c0c */ /* 0x040fe2000bf24270 */
[----:B------:R-:W-:Y:S01]  /*0760*/  BSSY.RECONVERGENT B1, `(.L_x_20) ;  /* 0x000000e000017945 */ /* 0x000fe20003800200 */
[----:B0---4-:R-:W-:Y:S02]  /*0770*/  PRMT R10, RZ, 0x7610, R10 ;  /* 0x00007610ff0a7816 */ /* 0x011fe4000000000a */
[----:B------:R-:W-:Y:S02]  /*0780*/  ISETP.GE.AND P0, PT, R13, UR8, PT ;  /* 0x000000080d007c0c */ /* 0x000fe4000bf06270 */
[----:B------:R-:W-:Y:S02]  /*0790*/  ISETP.NE.AND P1, PT, R2, RZ, !P1 ;  /* 0x000000ff0200720c */ /* 0x000fe40004f25270 */
[----:B------:R-:W-:-:S04]  /*07a0*/  ISETP.GT.AND P0, PT, R9, -0x2, !P0 ;  /* 0xfffffffe0900780c */ /* 0x000fc80004704270 */
[----:B------:R-:W-:-:S13]  /*07b0*/  PLOP3.LUT P0, PT, P0, P1, PT, 0x80, 0x8 ;  /* 0x000000000008781c */ /* 0x000fda0000703070 */
[----:B------:R-:W-:Y:S05]  /*07c0*/  @!P0 BRA `(.L_x_21) ;  /* 0x00000000001c8947 */ /* 0x000fea0003800000 */
[----:B------:R-:W-:Y:S02]  /*07d0*/  VIADD R10, R2, 0xffffffff ;  /* 0xffffffff020a7836 */ /* 0x000fe40000000000 */
[----:B------:R-:W-:Y:S02]  /*07e0*/  IMAD.MOV.U32 R11, RZ, RZ, RZ ;  /* 0x000000ffff0b7224 */ /* 0x000fe400078e00ff */
[----:B------:R-:W-:-:S04]  /*07f0*/  IMAD.WIDE.U32 R10, R13, UR10, R10 ;  /* 0x0000000a0d0a7c25 */ /* 0x000fc8000f8e000a */
[----:B------:R-:W-:Y:S01]  /*0800*/  IMAD R8, R13, UR11, R11 ;  /* 0x0000000b0d087c24 */ /* 0x000fe2000f8e020b */
[----:B------:R-:W-:-:S04]  /*0810*/  IADD3 R10, P0, PT, R10, UR12, RZ ;  /* 0x0000000c0a0a7c10 */ /* 0x000fc8000ff1e0ff */
[----:B------:R-:W-:-:S05]  /*0820*/  IADD3.X R11, PT, PT, R8, UR13, RZ, P0, !PT ;  /* 0x0000000d080b7c10 */ /* 0x000fca00087fe4ff */
[----:B------:R0:W5:Y:S04]  /*0830*/  LDG.E.U8 R10, desc[UR6][R10.64] ;  /* 0x000000060a0a7981 */ /* 0x000168000c1e1100 */
.L_x_21:
[----:B------:R-:W-:Y:S05]  /*0840*/  BSYNC.RECONVERGENT B1 ;  /* 0x0000000000017941 */ /* 0x000fea0003800200 */
.L_x_20:
[----:B-----5:R4:W-:Y:S02]  /*0850*/  STS.U8 [UR4+0x132], R10 ;  /* 0x0001320aff007988 */ /* 0x0209e40008000004 */
.L_x_19:
[----:B------:R-:W-:Y:S05]  /*0860*/  BSYNC.RECONVERGENT B0 ;  /* 0x0000000000007941 */ /* 0x000fea0003800200 */
.L_x_18:
[----:B------:R-:W-:Y:S01]  /*0870*/  ISETP.NE.AND P0, PT, R7, 0xf, PT ;  /* 0x0000000f0700780c */ /* 0x000fe20003f05270 */
[----:B------:R-:W-:Y:S03]  /*0880*/  BSSY.RECONVERGENT B0, `(.L_x_22) ;  /* 0x000001e000007945 */ /* 0x000fe60003800200 */
[----:B------:R-:W-:-:S13]  /*0890*/  ISETP.NE.OR P1, PT, R0, RZ, P0 ;  /* 0x000000ff0000720c */ /* 0x000fda0000725670 */
[----:B------:R-:W-:Y:S05]  /*08a0*/  @P1 BRA `(.L_x_23) ;  /* 0x00000000002c1947 */ /* 0x000fea0003800000 */
[C---:B------:R-:W-:Y:S01]  /*08b0*/  ISETP.GT.AND P0, PT, R9.reuse, UR8, PT ;  /* 0x0000000809007c0c */ /* 0x040fe2000bf04270 */
[----:B------:R-:W-:Y:S01]  /*08c0*/  VIADD R0, R2, 0x1 ;  /* 0x0000000102007836 */ /* 0x000fe20000000000 */
[----:B------:R-:W-:Y:S02]  /*08d0*/  BSSY.RECONVERGENT B1, `(.L_x_24) ;  /* 0x0000006000017945 */ /* 0x000fe40003800200 */
[----:B------:R-:W-:-:S04]  /*08e0*/  ISETP.LT.OR P0, PT, R9, 0x1, P0 ;  /* 0x000000010900780c */ /* 0x000fc80000701670 */
[----:B------:R-:W-:Y:S02]  /*08f0*/  ISETP.GE.OR P0, PT, R0, UR8, P0 ;  /* 0x0000000800007c0c */ /* 0x000fe40008706670 */
[----:B------:R-:W-:-:S11]  /*0900*/  PRMT R0, RZ, 0x7610, R0 ;  /* 0x00007610ff007816 */ /* 0x000fd60000000000 */
[----:B------:R-:W-:Y:S05]  /*0910*/  @P0 BRA `(.L_x_25) ;  /* 0x0000000000040947 */ /* 0x000fea0003800000 */
[----:B------:R0:W5:Y:S02]  /*0920*/  LDG.E.U8 R0, desc[UR6][R4.64+0x1] ;  /* 0x0000010604007981 */ /* 0x000164000c1e1100 */
.L_x_25:
[----:B------:R-:W-:Y:S05]  /*0930*/  BSYNC.RECONVERGENT B1 ;  /* 0x0000000000017941 */ /* 0x000fea0003800200 */
.L_x_24:
[----:B-----5:R0:W-:Y:S01]  /*0940*/  STS.U8 [UR4+0x11], R0 ;  /* 0x00001100ff007988 */ /* 0x0201e20008000004 */
[----:B------:R-:W-:Y:S05]  /*0950*/  BRA `(.L_x_26) ;  /* 0x0000000000407947 */ /* 0x000fea0003800000 */
.L_x_23:
[----:B------:R-:W-:-:S13]  /*0960*/  ISETP.NE.OR P0, PT, R0, 0xf, P0 ;  /* 0x0000000f0000780c */ /* 0x000fda0000705670 */
[----:B------:R-:W-:Y:S05]  /*0970*/  @P0 BRA `(.L_x_26) ;  /* 0x0000000000380947 */ /* 0x000fea0003800000 */
[C---:B--23--:R-:W-:Y:S01]  /*0980*/  VIADD R7, R9.reuse, 0x1 ;  /* 0x0000000109077836 */ /* 0x04cfe20000000000 */
[----:B------:R-:W-:Y:S01]  /*0990*/  ISETP.GE.AND P0, PT, R9, -0x1, PT ;  /* 0xffffffff0900780c */ /* 0x000fe20003f06270 */
[----:B------:R-:W-:Y:S01]  /*09a0*/  BSSY.RECONVERGENT B1, `(.L_x_27) ;  /* 0x000000a000017945 */ /* 0x000fe20003800200 */
[----:B-1----:R-:W-:Y:S02]  /*09b0*/  PRMT R4, RZ, 0x7610, R4 ;  /* 0x00007610ff047816 */ /* 0x002fe40000000004 */
[----:B------:R-:W-:-:S04]  /*09c0*/  VIADDMNMX R0, R2, 0x1, R7, !PT ;  /* 0x0000000102007846 */ /* 0x000fc80007800107 */
[----:B------:R-:W-:-:S13]  /*09d0*/  ISETP.GE.OR P0, PT, R0, UR8, !P0 ;  /* 0x0000000800007c0c */ /* 0x000fda000c706670 */
[----:B------:R-:W-:Y:S05]  /*09e0*/  @P0 BRA `(.L_x_28) ;  /* 0x0000000000140947 */ /* 0x000fea0003800000 */
[----:B------:R-:W-:-:S04]  /*09f0*/  IMAD.WIDE.U32 R4, R7, UR10, R2 ;  /* 0x0000000a07047c25 */ /* 0x000fc8000f8e0002 */
[----:B------:R-:W-:Y:S01]  /*0a00*/  IMAD R7, R7, UR11, R5 ;  /* 0x0000000b07077c24 */ /* 0x000fe2000f8e0205 */
[----:B------:R-:W-:-:S04]  /*0a10*/  IADD3 R4, P0, PT, R4, UR12, RZ ;  /* 0x0000000c04047c10 */ /* 0x000fc8000ff1e0ff */
[----:B------:R-:W-:-:S05]  /*0a20*/  IADD3.X R5, PT, PT, R7, UR13, RZ, P0, !PT ;  /* 0x0000000d07057c10 */ /* 0x000fca00087fe4ff */
[----:B------:R1:W5:Y:S04]  /*0a30*/  LDG.E.U8 R4, desc[UR6][R4.64+0x1] ;  /* 0x0000010604047981 */ /* 0x000368000c1e1100 */
.L_x_28:
[----:B------:R-:W-:Y:S05]  /*0a40*/  BSYNC.RECONVERGENT B1 ;  /* 0x0000000000017941 */ /* 0x000fea0003800200 */
.L_x_27:
[----:B-----5:R2:W-:Y:S02]  /*0a50*/  STS.U8 [UR4+0x143], R4 ;  /* 0x00014304ff007988 */ /* 0x0205e40008000004 */
.L_x_26:
[----:B------:R-:W-:Y:S05]  /*0a60*/  BSYNC.RECONVERGENT B0 ;  /* 0x0000000000007941 */ /* 0x000fea0003800200 */
.L_x_22:
[----:B------:R-:W-:Y:S06]  /*0a70*/  BAR.SYNC.DEFER_BLOCKING 0x0 ;  /* 0x0000000000007b1d */ /* 0x000fec0000010000 */
[----:B------:R-:W5:Y:S01]  /*0a80*/  LDCU.64 UR14, c[0x0][0x398] ;  /* 0x00007300ff0e77ac */ /* 0x000f620008000a00 */
[----:B------:R-:W1:Y:S01]  /*0a90*/  LDCU.64 UR16, c[0x0][0x388] ;  /* 0x00007100ff1077ac */ /* 0x000e620008000a00 */
[----:B0-----:R-:W-:Y:S01]  /*0aa0*/  LDS.U8 R0, [R6] ;  /* 0x0000000006007984 */ /* 0x001fe20000000000 */
[----:B-----5:R-:W-:-:S03]  /*0ab0*/  IMAD.WIDE.U32 R2, R9, UR14, R2 ;  /* 0x0000000e09027c25 */ /* 0x020fc6000f8e0002 */
[----:B--23--:R-:W-:Y:S01]  /*0ac0*/  LDS.U8 R7, [R6+0x1] ;  /* 0x0000010006077984 */ /* 0x00cfe20000000000 */
[----:B-1----:R-:W-:-:S03]  /*0ad0*/  IADD3 R2, P4, PT, R2, UR16, RZ ;  /* 0x0000001002027c10 */ /* 0x002fc6000ff9e0ff */
[----:B------:R-:W0:Y:S04]  /*0ae0*/  LDS.U8 R4, [R6+0x2] ;  /* 0x0000020006047984 */ /* 0x000e280000000000 */
[----:B------:R-:W-:Y:S04]  /*0af0*/  LDS.U8 R11, [R6+0x12] ;  /* 0x00001200060b7984 */ /* 0x000fe80000000000 */
[----:B------:R-:W1:Y:S04]  /*0b00*/  LDS.U8 R8, [R6+0x14] ;  /* 0x0000140006087984 */ /* 0x000e680000000000 */
[----:B------:R-:W-:Y:S04]  /*0b10*/  LDS.U8 R13, [R6+0x24] ;  /* 0x00002400060d7984 */ /* 0x000fe80000000000 */
[----:B----4-:R-:W2:Y:S04]  /*0b20*/  LDS.U8 R10, [R6+0x25] ;  /* 0x00002500060a7984 */ /* 0x010ea80000000000 */
[----:B------:R-:W3:Y:S04]  /*0b30*/  LDS.U8 R15, [R6+0x26] ;  /* 0x00002600060f7984 */ /* 0x000ee80000000000 */
[----:B------:R4:W5:Y:S01]  /*0b40*/  LDS.U8 R5, [R6+0x13] ;  /* 0x0000130006057984 */ /* 0x0009620000000000 */
[----:B0-----:R-:W-:-:S02]  /*0b50*/  IADD3 R0, PT, PT, R4, R7, R0 ;  /* 0x0000000704007210 */ /* 0x001fc40007ffe000 */
[----:B------:R-:W-:-:S05]  /*0b60*/  SHF.R.S32.HI R7, RZ, 0x1f, R9 ;  /* 0x0000001fff077819 */ /* 0x000fca0000011409 */
[----:B----4-:R-:W-:Y:S01]  /*0b70*/  IMAD R6, R7, UR14, RZ ;  /* 0x0000000e07067c24 */ /* 0x010fe2000f8e02ff */
[----:B-1----:R-:W-:-:S03]  /*0b80*/  IADD3 R0, PT, PT, R8, R0, R11 ;  /* 0x0000000008007210 */ /* 0x002fc60007ffe00b */
[----:B------:R-:W-:Y:S01]  /*0b90*/  IMAD R9, R9, UR15, R6 ;  /* 0x0000000f09097c24 */ /* 0x000fe2000f8e0206 */
[----:B--2---:R-:W-:-:S04]  /*0ba0*/  IADD3 R0, PT, PT, R10, R0, R13 ;  /* 0x000000000a007210 */ /* 0x004fc80007ffe00d */
[----:B------:R-:W-:Y:S01]  /*0bb0*/  IADD3.X R3, PT, PT, R3, UR17, R9, P4, !PT ;  /* 0x0000001103037c10 */ /* 0x000fe2000a7fe409 */
[----:B---3--:R-:W-:Y:S01]  /*0bc0*/  IMAD.IADD R0, R0, 0x1, R15 ;  /* 0x0000000100007824 */ /* 0x008fe200078e020f */
[----:B-----5:R-:W-:-:S03]  /*0bd0*/  ISETP.NE.AND P2, PT, R5, RZ, PT ;  /* 0x000000ff0500720c */ /* 0x020fc60003f45270 */
[C---:B------:R-:W-:Y:S01]  /*0be0*/  VIADD R4, R0.reuse, 0xfffffffc ;  /* 0xfffffffc00047836 */ /* 0x040fe20000000000 */
[C---:B------:R-:W-:Y:S02]  /*0bf0*/  ISETP.NE.AND P0, PT, R5.reuse, RZ, PT ;  /* 0x000000ff0500720c */ /* 0x040fe40003f05270 */
[----:B------:R-:W-:Y:S02]  /*0c00*/  LOP3.LUT R0, R0, 0xff, RZ, 0xc0, !PT ;  /* 0x000000ff00007812 */ /* 0x000fe400078ec0ff */
[----:B------:R-:W-:Y:S02]  /*0c10*/  LOP3.LUT R4, R4, 0xff, RZ, 0xc0, !PT ;  /* 0x000000ff04047812 */ /* 0x000fe400078ec0ff */
[----:B------:R-:W-:Y:S02]  /*0c20*/  ISETP.NE.AND P3, PT, R0, 0x3, PT ;  /* 0x000000030000780c */ /* 0x000fe40003f65270 */
[----:B------:R-:W-:Y:S02]  /*0c30*/  ISETP.GE.U32.AND P1, PT, R4, 0xfe, PT ;  /* 0x000000fe0400780c */ /* 0x000fe40003f26070 */
[----:B------:R-:W-:-:S04]  /*0c40*/  @!P2 SEL R5, R5, 0x1, P3 ;  /* 0x000000010505a807 */ /* 0x000fc80001800000 */
[----:B------:R-:W-:-:S05]  /*0c50*/  @P0 SEL R5, R5, RZ, P1 ;  /* 0x000000ff05050207 */ /* 0x000fca0000800000 */
[----:B------:R-:W-:Y:S01]  /*0c60*/  STG.E.U8 desc[UR6][R2.64], R5 ;  /* 0x0000000502007986 */ /* 0x000fe2000c101106 */
[----:B------:R-:W-:Y:S05]  /*0c70*/  EXIT ;  /* 0x000000000000794d */ /* 0x000fea0003800000 */
.L_x_29:
[----:B------:R-:W-:-:S00]  /*0c80*/  BRA `(.L_x_29) ;  /* 0xfffffffc00fc7947 */ /* 0x000fc0000383ffff */
[----:B------:R-:W-:-:S00]  /*0c90*/  NOP ;  /* 0x0000000000007918 */ /* 0x000fc00000000000 */
        /* <DEDUP_REMOVED lines=14> */
.L_x_31:


//--------------------- .text._Z17game_of_life_iterPcS_mmi --------------------------
	.section	.text._Z17game_of_life_iterPcS_mmi,"ax",@progbits
	.align	128
        .global         _Z17game_of_life_iterPcS_mmi
        .type           _Z17game_of_life_iterPcS_mmi,@function
        .size           _Z17game_of_life_iterPcS_mmi,(.L_x_32 - _Z17game_of_life_iterPcS_mmi)
        .other          _Z17game_of_life_iterPcS_mmi,@"STO_CUDA_ENTRY STV_DEFAULT"
_Z17game_of_life_iterPcS_mmi:
.text._Z17game_of_life_iterPcS_mmi:
[----:B------:R-:W-:Y:S01]  /*0000*/  LDC R1, c[0x0][0x37c] ;  /* 0x0000df00ff017b82 */ /* 0x000fe20000000800 */
[----:B------:R-:W0:Y:S01]  /*0010*/  S2R R5, SR_TID.X ;  /* 0x0000000000057919 */ /* 0x000e220000002100 */
[----:B------:R-:W1:Y:S01]  /*0020*/  LDCU UR6, c[0x0][0x3a0] ;  /* 0x00007400ff0677ac */ /* 0x000e620008000800 */
        /* <DEDUP_REMOVED lines=8> */
[C---:B------:R-:W-:Y:S01]  /*00b0*/  VIADD R17, R5.reuse, 0xffffffff ;  /* 0xffffffff05117836 */ /* 0x040fe20000000000 */
[C---:B-1----:R-:W-:Y:S01]  /*00c0*/  ISETP.GT.AND P2, PT, R5.reuse, UR6, PT ;  /* 0x0000000605007c0c */ /* 0x042fe2000bf44270 */
[C---:B------:R-:W-:Y:S01]  /*00d0*/  VIADD R9, R5.reuse, 0x1 ;  /* 0x0000000105097836 */ /* 0x040fe20000000000 */
[----:B------:R-:W-:Y:S01]  /*00e0*/  ISETP.GE.AND P1, PT, R5, UR6, PT ;  /* 0x0000000605007c0c */ /* 0x000fe2000bf26270 */
[----:B---3--:R-:W-:Y:S01]  /*00f0*/  IMAD R2, R3, 0x10, R2 ;  /* 0x0000001003027824 */ /* 0x008fe200078e0202 */
[C---:B------:R-:W-:Y:S01]  /*0100*/  ISETP.GT.AND P2, PT, R5.reuse, RZ, !P2 ;  /* 0x000000ff0500720c */ /* 0x040fe20005744270 */
[----:B------:R-:W-:Y:S01]  /*0110*/  IMAD.MOV.U32 R3, RZ, RZ, RZ ;  /* 0x000000ffff037224 */ /* 0x000fe200078e00ff */
[----:B------:R-:W-:Y:S01]  /*0120*/  ISETP.GT.AND P1, PT, R5, -0x1, !P1 ;  /* 0xffffffff0500780c */ /* 0x000fe20004f24270 */
[C---:B------:R-:W-:Y:S01]  /*0130*/  VIADD R10, R2.reuse, 0x1 ;  /* 0x00000001020a7836 */ /* 0x040fe20000000000 */
[----:B------:R-:W-:Y:S01]  /*0140*/  ISETP.GT.AND P3, PT, R2, UR6, PT ;  /* 0x0000000602007c0c */ /* 0x000fe2000bf64270 */
[----:B--2---:R-:W-:Y:S01]  /*0150*/  IMAD.WIDE.U32 R12, R17, UR8, R2 ;  /* 0x00000008110c7c25 */ /* 0x004fe2000f8e0002 */
[----:B------:R-:W-:-:S02]  /*0160*/  ISETP.GE.AND P0, PT, R9, UR6, PT ;  /* 0x0000000609007c0c */ /* 0x000fc4000bf06270 */
[----:B------:R-:W-:Y:S01]  /*0170*/  ISETP.NE.AND P3, PT, R2, RZ, !P3 ;  /* 0x000000ff0200720c */ /* 0x000fe20005f65270 */
[----:B------:R-:W-:Y:S01]  /*0180*/  IMAD R0, R17, UR9, R13 ;  /* 0x0000000911007c24 */ /* 0x000fe2000f8e020d */
[----:B----4-:R-:W-:Y:S01]  /*0190*/  IADD3 R12, P4, PT, R12, UR10, RZ ;  /* 0x0000000a0c0c7c10 */ /* 0x010fe2000ff9e0ff */
[----:B------:R-:W-:Y:S01]  /*01a0*/  IMAD.WIDE.U32 R6, R5, UR8, R2 ;  /* 0x0000000805067c25 */ /* 0x000fe2000f8e0002 */
[----:B------:R-:W-:Y:S02]  /*01b0*/  PLOP3.LUT P5, PT, P2, P3, PT, 0x80, 0x8 ;  /* 0x000000000008781c */ /* 0x000fe400017a7070 */
[----:B------:R-:W-:Y:S02]  /*01c0*/  ISETP.GE.OR P6, PT, R2, UR6, !P2 ;  /* 0x0000000602007c0c */ /* 0x000fe4000d7c6670 */
[----:B------:R-:W-:Y:S02]  /*01d0*/  IADD3.X R13, PT, PT, R0, UR11, RZ, P4, !PT ;  /* 0x0000000b000d7c10 */ /* 0x000fe4000a7fe4ff */
[----:B------:R-:W-:-:S02]  /*01e0*/  PLOP3.LUT P4, PT, P1, P3, PT, 0x80, 0x8 ;  /* 0x000000000008781c */ /* 0x000fc40000f87070 */
[----:B------:R-:W-:Y:S02]  /*01f0*/  ISETP.GT.AND P0, PT, R5, -0x2, !P0 ;  /* 0xfffffffe0500780c */ /* 0x000fe40004704270 */
[----:B------:R-:W-:Y:S02]  /*0200*/  ISETP.GE.OR P2, PT, R10, UR6, !P2 ;  /* 0x000000060a007c0c */ /* 0x000fe4000d746670 */
[----:B------:R-:W-:Y:S01]  /*0210*/  PLOP3.LUT P3, PT, P0, P3, PT, 0x80, 0x8 ;  /* 0x000000000008781c */ /* 0x000fe20000767070 */
[----:B------:R-:W-:Y:S01]  /*0220*/  @P5 VIADD R14, R2, 0xffffffff ;  /* 0xffffffff020e5836 */ /* 0x000fe20000000000 */
[----:B------:R-:W-:Y:S01]  /*0230*/  PRMT R0, RZ, 0x7610, R0 ;  /* 0x00007610ff007816 */ /* 0x000fe20000000000 */
[----:B------:R-:W-:Y:S01]  /*0240*/  @P5 IMAD.MOV.U32 R15, RZ, RZ, RZ ;  /* 0x000000ffff0f5224 */ /* 0x000fe200078e00ff */
[----:B-----5:R-:W2:Y:S01]  /*0250*/  @!P6 LDG.E.U8 R11, desc[UR4][R12.64] ;  /* 0x000000040c0be981 */ /* 0x020ea2000c1e1100 */
[----:B------:R-:W-:-:S04]  /*0260*/  @P5 IMAD.WIDE.U32 R14, R17, UR8, R14 ;  /* 0x00000008110e5c25 */ /* 0x000fc8000f8e000e */
[----:B------:R-:W-:Y:S01]  /*0270*/  @P5 IMAD R17, R17, UR9, R15 ;  /* 0x0000000911115c24 */ /* 0x000fe2000f8e020f */
[----:B------:R-:W-:Y:S01]  /*0280*/  @P5 IADD3 R16, P6, PT, R14, UR10, RZ ;  /* 0x0000000a0e105c10 */ /* 0x000fe2000ffde0ff */
[----:B------:R-:W-:Y:S01]  /*0290*/  @P4 VIADD R14, R2, 0xffffffff ;  /* 0xffffffff020e4836 */ /* 0x000fe20000000000 */
[----:B------:R0:W2:Y:S01]  /*02a0*/  @!P2 LDG.E.U8 R0, desc[UR4][R12.64+0x1] ;  /* 0x000001040c00a981 */ /* 0x0000a2000c1e1100 */
[----:B------:R-:W-:Y:S01]  /*02b0*/  @P4 IMAD.MOV.U32 R15, RZ, RZ, RZ ;  /* 0x000000ffff0f4224 */ /* 0x000fe200078e00ff */
[----:B------:R-:W-:Y:S01]  /*02c0*/  IADD3 R6, P2, PT, R6, UR10, RZ ;  /* 0x0000000a06067c10 */ /* 0x000fe2000ff5e0ff */
[C---:B------:R-:W-:Y:S02]  /*02d0*/  IMAD R19, R5.reuse, UR9, RZ ;  /* 0x0000000905137c24 */ /* 0x040fe4000f8e02ff */
[----:B------:R-:W-:Y:S01]  /*02e0*/  @P4 IMAD.WIDE.U32 R14, R5, UR8, R14 ;  /* 0x00000008050e4c25 */ /* 0x000fe2000f8e000e */
[----:B------:R-:W-:-:S03]  /*02f0*/  @P5 IADD3.X R17, PT, PT, R17, UR11, RZ, P6, !PT ;  /* 0x0000000b11115c10 */ /* 0x000fc6000b7fe4ff */
[----:B0-----:R-:W-:Y:S02]  /*0300*/  @P3 VIADD R12, R2, 0xffffffff ;  /* 0xffffffff020c3836 */ /* 0x001fe40000000000 */
[----:B------:R-:W-:Y:S01]  /*0310*/  @P3 IMAD.MOV.U32 R13, RZ, RZ, RZ ;  /* 0x000000ffff0d3224 */ /* 0x000fe200078e00ff */
[----:B------:R-:W-:Y:S02]  /*0320*/  PRMT R4, RZ, 0x7610, R4 ;  /* 0x00007610ff047816 */ /* 0x000fe40000000004 */
[----:B------:R-:W-:Y:S01]  /*0330*/  @P4 IADD3 R14, P6, PT, R14, UR10, RZ ;  /* 0x0000000a0e0e4c10 */ /* 0x000fe2000ffde0ff */
[----:B------:R-:W-:Y:S01]  /*0340*/  @P3 IMAD.WIDE.U32 R12, R9, UR8, R12 ;  /* 0x00000008090c3c25 */ /* 0x000fe2000f8e000c */
[----:B------:R-:W-:Y:S02]  /*0350*/  IADD3.X R7, PT, PT, R7, UR11, R19, P2, !PT ;  /* 0x0000000b07077c10 */ /* 0x000fe400097fe413 */
[----:B------:R-:W-:Y:S01]  /*0360*/  ISETP.GE.OR P2, PT, R2, UR6, !P1 ;  /* 0x0000000602007c0c */ /* 0x000fe2000cf46670 */
[----:B------:R0:W2:Y:S01]  /*0370*/  @P5 LDG.E.U8 R4, desc[UR4][R16.64] ;  /* 0x0000000410045981 */ /* 0x0000a2000c1e1100 */
[----:B------:R-:W-:-:S02]  /*0380*/  ISETP.GE.OR P1, PT, R10, UR6, !P1 ;  /* 0x000000060a007c0c */ /* 0x000fc4000cf26670 */
[----:B------:R-:W-:Y:S01]  /*0390*/  @P4 IADD3.X R15, PT, PT, R19, UR11, R15, P6, !PT ;  /* 0x0000000b130f4c10 */ /* 0x000fe2000b7fe40f */
[C---:B------:R-:W-:Y:S01]  /*03a0*/  @P3 IMAD R19, R9.reuse, UR9, R13 ;  /* 0x0000000909133c24 */ /* 0x040fe2000f8e020d */
[----:B------:R-:W-:Y:S02]  /*03b0*/  PRMT R18, RZ, 0x7610, R18 ;  /* 0x00007610ff127816 */ /* 0x000fe40000000012 */
[----:B------:R-:W-:Y:S01]  /*03c0*/  @P3 IADD3 R8, P6, PT, R12, UR10, RZ ;  /* 0x0000000a0c083c10 */ /* 0x000fe2000ffde0ff */
[C---:B------:R-:W-:Y:S01]  /*03d0*/  IMAD.WIDE.U32 R12, R9.reuse, UR8, R2 ;  /* 0x00000008090c7c25 */ /* 0x040fe2000f8e0002 */
[----:B------:R-:W-:Y:S02]  /*03e0*/  ISETP.GE.OR P5, PT, R2, UR6, !P0 ;  /* 0x0000000602007c0c */ /* 0x000fe4000c7a6670 */
[----:B------:R1:W3:Y:S01]  /*03f0*/  @P4 LDG.E.U8 R18, desc[UR4][R14.64] ;  /* 0x000000040e124981 */ /* 0x0002e2000c1e1100 */
[----:B------:R-:W-:Y:S01]  /*0400*/  IMAD R13, R9, UR9, R13 ;  /* 0x00000009090d7c24 */ /* 0x000fe2000f8e020d */
[----:B0-----:R-:W-:Y:S01]  /*0410*/  PRMT R17, RZ, 0x7610, R17 ;  /* 0x00007610ff117816 */ /* 0x001fe20000000011 */
[----:B------:R-:W0:Y:S01]  /*0420*/  LDCU.64 UR8, c[0x0][0x388] ;  /* 0x00007100ff0877ac */ /* 0x000e220008000a00 */
[----:B------:R-:W-:-:S02]  /*0430*/  IADD3 R12, P4, PT, R12, UR10, RZ ;  /* 0x0000000a0c0c7c10 */ /* 0x000fc4000ff9e0ff */
[----:B------:R-:W-:Y:S01]  /*0440*/  ISETP.GE.OR P0, PT, R10, UR6, !P0 ;  /* 0x000000060a007c0c */ /* 0x000fe2000c706670 */
[----:B------:R-:W4:Y:S01]  /*0450*/  LDCU.64 UR6, c[0x0][0x398] ;  /* 0x00007300ff0677ac */ /* 0x000f220008000a00 */
[----:B------:R-:W-:Y:S01]  /*0460*/  @P3 IADD3.X R9, PT, PT, R19, UR11, RZ, P6, !PT ;  /* 0x0000000b13093c10 */ /* 0x000fe2000b7fe4ff */
[----:B------:R-:W3:Y:S01]  /*0470*/  @!P1 LDG.E.U8 R17, desc[UR4][R6.64+0x1] ;  /* 0x0000010406119981 */ /* 0x000ee2000c1e1100 */
[----:B------:R-:W-:Y:S02]  /*0480*/  PRMT R16, RZ, 0x7610, R16 ;  /* 0x00007610ff107816 */ /* 0x000fe40000000010 */
[----:B------:R-:W-:Y:S02]  /*0490*/  PRMT R19, RZ, 0x7610, R19 ;  /* 0x00007610ff137816 */ /* 0x000fe40000000013 */
[----:B------:R-:W-:Y:S02]  /*04a0*/  IADD3.X R13, PT, PT, R13, UR11, RZ, P4, !PT ;  /* 0x0000000b0d0d7c10 */ /* 0x000fe4000a7fe4ff */
[----:B------:R-:W-:Y:S01]  /*04b0*/  PRMT R10, RZ, 0x7610, R10 ;  /* 0x00007610ff0a7816 */ /* 0x000fe2000000000a */
[----:B------:R-:W5:Y:S01]  /*04c0*/  @P3 LDG.E.U8 R16, desc[UR4][R8.64] ;  /* 0x0000000408103981 */ /* 0x000f62000c1e1100 */
[----:B-1----:R-:W-:-:S03]  /*04d0*/  PRMT R14, RZ, 0x7610, R14 ;  /* 0x00007610ff0e7816 */ /* 0x002fc6000000000e */
[----:B------:R-:W5:Y:S04]  /*04e0*/  @!P5 LDG.E.U8 R19, desc[UR4][R12.64] ;  /* 0x000000040c13d981 */ /* 0x000f68000c1e1100 */
[----:B------:R-:W5:Y:S04]  /*04f0*/  @!P0 LDG.E.U8 R14, desc[UR4][R12.64+0x1] ;  /* 0x000001040c0e8981 */ /* 0x000f68000c1e1100 */
[----:B------:R-:W5:Y:S01]  /*0500*/  @!P2 LDG.E.U8 R10, desc[UR4][R6.64] ;  /* 0x00000004060aa981 */ /* 0x000f62000c1e1100 */
[----:B----4-:R-:W-:-:S03]  /*0510*/  IMAD.WIDE.U32 R2, R5, UR6, R2 ;  /* 0x0000000605027c25 */ /* 0x010fc6000f8e0002 */
[----:B0-----:R-:W-:Y:S02]  /*0520*/  IADD3 R2, P3, PT, R2, UR8, RZ ;  /* 0x0000000802027c10 */ /* 0x001fe4000ff7e0ff */
[----:B--2---:R-:W-:Y:S02]  /*0530*/  IADD3 R0, PT, PT, R0, R11, R4 ;  /* 0x0000000b00007210 */ /* 0x004fe40007ffe004 */
[----:B------:R-:W-:Y:S02]  /*0540*/  SHF.R.S32.HI R4, RZ, 0x1f, R5 ;  /* 0x0000001fff047819 */ /* 0x000fe40000011405 */
[----:B---3--:R-:W-:-:S04]  /*0550*/  IADD3 R0, PT, PT, R17, R0, R18 ;  /* 0x0000000011007210 */ /* 0x008fc80007ffe012 */
[----:B-----5:R-:W-:-:S05]  /*0560*/  IADD3 R19, PT, PT, R19, R0, R16 ;  /* 0x0000000013137210 */ /* 0x020fca0007ffe010 */
[----:B------:R-:W-:Y:S01]  /*0570*/  IMAD.IADD R14, R19, 0x1, R14 ;  /* 0x00000001130e7824 */ /* 0x000fe200078e020e */
[----:B------:R-:W-:-:S03]  /*0580*/  LOP3.LUT P0, RZ, R10, 0xff, RZ, 0xc0, !PT ;  /* 0x000000ff0aff7812 */ /* 0x000fc6000780c0ff */
[C---:B------:R-:W-:Y:S01]  /*0590*/  VIADD R0, R14.reuse, 0xfffffffc ;  /* 0xfffffffc0e007836 */ /* 0x040fe20000000000 */
[----:B------:R-:W-:Y:S01]  /*05a0*/  LOP3.LUT R14, R14, 0xff, RZ, 0xc0, !PT ;  /* 0x000000ff0e0e7812 */ /* 0x000fe200078ec0ff */
[----:B------:R-:W-:-:S03]  /*05b0*/  IMAD R4, R4, UR6, RZ ;  /* 0x0000000604047c24 */ /* 0x000fc6000f8e02ff */
[----:B------:R-:W-:Y:S02]  /*05c0*/  LOP3.LUT R0, R0, 0xff, RZ, 0xc0, !PT ;  /* 0x000000ff00007812 */ /* 0x000fe400078ec0ff */
[----:B------:R-:W-:Y:S01]  /*05d0*/  ISETP.NE.AND P2, PT, R14, 0x3, PT ;  /* 0x000000030e00780c */ /* 0x000fe20003f45270 */
[----:B------:R-:W-:Y:S01]  /*05e0*/  IMAD R5, R5, UR7, R4 ;  /* 0x0000000705057c24 */ /* 0x000fe2000f8e0204 */
[----:B------:R-:W-:Y:S02]  /*05f0*/  ISETP.GE.U32.AND P1, PT, R0, 0xfe, PT ;  /* 0x000000fe0000780c */ /* 0x000fe40003f26070 */
[----:B------:R-:W-:Y:S02]  /*0600*/  @!P0 SEL R10, R10, 0x1, P2 ;  /* 0x000000010a0a8807 */ /* 0x000fe40001000000 */
[----:B------:R-:W-:Y:S02]  /*0610*/  IADD3.X R3, PT, PT, R3, UR9, R5, P3, !PT ;  /* 0x0000000903037c10 */ /* 0x000fe40009ffe405 */
[----:B------:R-:W-:-:S05]  /*0620*/  @P0 SEL R10, R10, RZ, P1 ;  /* 0x000000ff0a0a0207 */ /* 0x000fca0000800000 */
[----:B------:R-:W-:Y:S01]  /*0630*/  STG.E.U8 desc[UR4][R2.64], R10 ;  /* 0x0000000a02007986 */ /* 0x000fe2000c101104 */
[----:B------:R-:W-:Y:S05]  /*0640*/  EXIT ;  /* 0x000000000000794d */ /* 0x000fea0003800000 */
.L_x_30:
        /* <DEDUP_REMOVED lines=11> */
.L_x_32:


//--------------------- .nv.shared._Z24faster_game_of_life_iterPcS_mmi --------------------------
	.section	.nv.shared._Z24faster_game_of_life_iterPcS_mmi,"aw",@nobits
	.sectionflags	@""
.nv.shared._Z24faster_game_of_life_iterPcS_mmi:
	.zero		1348


//--------------------- .nv.shared.reserved.0     --------------------------
	.section	.nv.shared.reserved.0,"aw",@nobits
	.weak		__nv_reservedSMEM_offset_0_alias
	.size		__nv_reservedSMEM_offset_0_alias, 0, 64
	.other		__nv_reservedSMEM_offset_0_alias,@"STO_CUDA_RESERVED_SHARED STV_DEFAULT"
__nv_reservedSMEM_offset_0_alias:
	.zero		0
	.zero		64


//--------------------- .nv.constant0._Z24faster_game_of_life_iterPcS_mmi --------------------------
	.section	.nv.constant0._Z24faster_game_of_life_iterPcS_mmi,"a",@progbits
	.sectionflags	@""
	.align	4
.nv.constant0._Z24faster_game_of_life_iterPcS_mmi:
	.zero		932


//--------------------- .nv.constant0._Z17game_of_life_iterPcS_mmi --------------------------
	.section	.nv.constant0._Z17game_of_life_iterPcS_mmi,"a",@progbits
	.sectionflags	@""
	.align	4
.nv.constant0._Z17game_of_life_iterPcS_mmi:
	.zero		932


//--------------------- SYMBOLS --------------------------

	.type		.nv.reservedSmem.offset0,@object
	.size		.nv.reservedSmem.offset0,0x4
	.type		.nv.reservedSmem.cap,@object
	.size		.nv.reservedSmem.cap,0x4
